//
// Generated by NVIDIA NVVM Compiler
//
// Compiler Build ID: CL-36424714
// Cuda compilation tools, release 13.0, V13.0.88
// Based on NVVM 20.0.0
//

.version 9.0
.target sm_100
.address_size 64

	// .globl	_Z26LambdaCooperativeGroupTesti
.extern .func  (.param .b32 func_retval0) vprintf
(
	.param .b64 vprintf_param_0,
	.param .b64 vprintf_param_1
)
;
.global .align 1 .b8 $str[64] = {115, 116, 97, 116, 117, 115, 58, 32, 116, 104, 114, 101, 97, 100, 58, 32, 37, 100, 44, 32, 103, 114, 111, 117, 112, 32, 114, 111, 119, 58, 32, 37, 100, 44, 32, 103, 114, 111, 117, 112, 32, 115, 105, 122, 101, 58, 32, 37, 100, 44, 32, 109, 101, 116, 97, 32, 105, 100, 58, 32, 37, 100, 10};

.visible .entry _Z26LambdaCooperativeGroupTesti(
	.param .u32 _Z26LambdaCooperativeGroupTesti_param_0
)
{
	.local .align 16 .b8 	__local_depot0[16];
	.reg .b64 	%SP;
	.reg .b64 	%SPL;
	.reg .pred 	%p<3>;
	.reg .b32 	%r<20>;
	.reg .b64 	%rd<6>;

	mov.u64 	%SPL, __local_depot0;
	cvta.local.u64 	%SP, %SPL;
	ld.param.u32 	%r10, [_Z26LambdaCooperativeGroupTesti_param_0];
	mov.u32 	%r1, %tid.x;
	mov.u32 	%r11, %tid.y;
	mov.u32 	%r12, %tid.z;
	mov.u32 	%r2, %ntid.x;
	mov.u32 	%r3, %ntid.y;
	mad.lo.s32 	%r13, %r12, %r3, %r11;
	mad.lo.s32 	%r4, %r13, %r2, %r1;
	shr.u32 	%r5, %r4, 2;
	setp.ge.u32 	%p1, %r5, %r10;
	@%p1 bra 	$L__BB0_3;
	mul.lo.s32 	%r14, %r2, %r3;
	mov.u32 	%r15, %ntid.z;
	mad.lo.s32 	%r16, %r14, %r15, 3;
	shr.u32 	%r6, %r16, 2;
	and.b32  	%r7, %r4, 3;
	add.u64 	%rd2, %SP, 0;
	add.u64 	%rd1, %SPL, 0;
	mov.u64 	%rd3, $str;
	mov.u32 	%r19, %r5;
$L__BB0_2:
	st.local.v4.u32 	[%rd1], {%r1, %r7, %r6, %r5};
	cvta.global.u64 	%rd4, %rd3;
	{ // callseq 0, 0
	.param .b64 param0;
	st.param.b64 	[param0], %rd4;
	.param .b64 param1;
	st.param.b64 	[param1], %rd2;
	.param .b32 retval0;
	call.uni (retval0), 
	vprintf, 
	(
	param0, 
	param1
	);
	ld.param.b32 	%r17, [retval0];
	} // callseq 0
	add.s32 	%r19, %r19, %r6;
	setp.lt.u32 	%p2, %r19, %r10;
	@%p2 bra 	$L__BB0_2;
$L__BB0_3:
	ret;

}


// ===== COMPILED SASS (sm_100) =====

	.target	sm_100

	.elftype	@"ET_EXEC"


//--------------------- .note.nv.tkinfo           --------------------------
	.section	.note.nv.tkinfo,"",@"SHT_NOTE"
	.sectionflags	@"SHF_NOTE_NV_TKINFO"
	.tkinfo
        /*0018*/ 	.word	0x00000002
        /*0030*/ 	.string	""
        /*0030*/ 	.string	"ptxas"
        /*0030*/ 	.string	"Cuda compilation tools, release 13.0, V13.0.88"
        /*0030*/ 	.string	"Build cuda_13.0.r13.0/compiler.36424714_0"
        /*0030*/ 	.string	"-arch sm_100 -m 64 "



//--------------------- .note.nv.cuinfo           --------------------------
	.section	.note.nv.cuinfo,"",@"SHT_NOTE"
	.sectionflags	@"SHF_NOTE_NV_CUINFO"
        /*0018*/ 	.short	0x0002
        /*001a*/ 	.short	0x0064
        /*001c*/ 	.short	0x0082
	.zero		2


//--------------------- .nv.info                  --------------------------
	.section	.nv.info,"",@"SHT_CUDA_INFO"
	.align	4


	//----- nvinfo : EIATTR_REGCOUNT
	.align		4
        /*0000*/ 	.byte	0x04, 0x2f
        /*0002*/ 	.short	(.L_2 - .L_1)
	.align		4
.L_1:
        /*0004*/ 	.word	index@(_Z26LambdaCooperativeGroupTesti)
        /*0008*/ 	.word	0x0000001b


	//----- nvinfo : EIATTR_FRAME_SIZE
	.align		4
.L_2:
        /*000c*/ 	.byte	0x04, 0x11
        /*000e*/ 	.short	(.L_4 - .L_3)
	.align		4
.L_3:
        /*0010*/ 	.word	index@(_Z26LambdaCooperativeGroupTesti)
        /*0014*/ 	.word	0x00000010


	//----- nvinfo : EIATTR_MIN_STACK_SIZE
	.align		4
.L_4:
        /*0018*/ 	.byte	0x04, 0x12
        /*001a*/ 	.short	(.L_6 - .L_5)
	.align		4
.L_5:
        /*001c*/ 	.word	index@(_Z26LambdaCooperativeGroupTesti)
        /*0020*/ 	.word	0x00000010
.L_6:


//--------------------- .nv.compat                --------------------------
	.section	.nv.compat,"",@"SHT_CUDA_COMPAT_INFO"
	.align	4
        /*0000*/ 	.byte	0x02, 0x09, 0x00, 0x00, 0x02, 0x02, 0x01, 0x00, 0x02, 0x05, 0x05, 0x00, 0x03, 0x07, 0x01, 0x01
        /*0010*/ 	.byte	0x02, 0x03, 0x00, 0x00, 0x02, 0x06, 0x01, 0x00, 0x04, 0x0b, 0x08, 0x00, 0x09, 0x00, 0x00, 0x00
        /*0020*/ 	.byte	0x00, 0x00, 0x00, 0x00


//--------------------- .nv.info._Z26LambdaCooperativeGroupTesti --------------------------
	.section	.nv.info._Z26LambdaCooperativeGroupTesti,"",@"SHT_CUDA_INFO"
	.sectionflags	@""
	.align	4


	//----- nvinfo : EIATTR_CUDA_API_VERSION
	.align		4
        /*0000*/ 	.byte	0x04, 0x37
        /*0002*/ 	.short	(.L_8 - .L_7)
.L_7:
        /*0004*/ 	.word	0x00000082


	//----- nvinfo : EIATTR_KPARAM_INFO
	.align		4
.L_8:
        /*0008*/ 	.byte	0x04, 0x17
        /*000a*/ 	.short	(.L_10 - .L_9)
.L_9:
        /*000c*/ 	.word	0x00000000
        /*0010*/ 	.short	0x0000
        /*0012*/ 	.short	0x0000
        /*0014*/ 	.byte	0x00, 0xf0, 0x11, 0x00


	//----- nvinfo : EIATTR_SPARSE_MMA_MASK
	.align		4
.L_10:
        /*0018*/ 	.byte	0x03, 0x50
        /*001a*/ 	.short	0x0000


	//----- nvinfo : EIATTR_MAXREG_COUNT
	.align		4
        /*001c*/ 	.byte	0x03, 0x1b
        /*001e*/ 	.short	0x00ff


	//----- nvinfo : EIATTR_EXTERNS
	.align		4
        /*0020*/ 	.byte	0x04, 0x0f
        /*0022*/ 	.short	(.L_12 - .L_11)


	//   ....[0]....
	.align		4
.L_11:
        /*0024*/ 	.word	index@(vprintf)


	//----- nvinfo : EIATTR_MERCURY_ISA_VERSION
	.align		4
.L_12:
        /*0028*/ 	.byte	0x03, 0x5f
        /*002a*/ 	.short	0x0101


	//----- nvinfo : EIATTR_VRC_CTA_INIT_COUNT
	.align		4
        /*002c*/ 	.byte	0x02, 0x4a
	.zero		1
	.zero		1


	//----- nvinfo : EIATTR_SYSCALL_OFFSETS
	.align		4
        /*0030*/ 	.byte	0x04, 0x46
        /*0032*/ 	.short	(.L_14 - .L_13)


	//   ....[0]....
.L_13:
        /*0034*/ 	.word	0x00000240


	//----- nvinfo : EIATTR_EXIT_INSTR_OFFSETS
	.align		4
.L_14:
        /*0038*/ 	.byte	0x04, 0x1c
        /*003a*/ 	.short	(.L_16 - .L_15)


	//   ....[0]....
.L_15:
        /*003c*/ 	.word	0x00000100


	//   ....[1]....
        /*0040*/ 	.word	0x00000270


	//----- nvinfo : EIATTR_CRS_STACK_SIZE
	.align		4
.L_16:
        /*0044*/ 	.byte	0x04, 0x1e
        /*0046*/ 	.short	(.L_18 - .L_17)
.L_17:
        /*0048*/ 	.word	0x00000000


	//----- nvinfo : EIATTR_CBANK_PARAM_SIZE
	.align		4
.L_18:
        /*004c*/ 	.byte	0x03, 0x19
        /*004e*/ 	.short	0x0004


	//----- nvinfo : EIATTR_PARAM_CBANK
	.align		4
        /*0050*/ 	.byte	0x04, 0x0a
        /*0052*/ 	.short	(.L_20 - .L_19)
	.align		4
.L_19:
        /*0054*/ 	.word	index@(.nv.constant0._Z26LambdaCooperativeGroupTesti)
        /*0058*/ 	.short	0x0380
        /*005a*/ 	.short	0x0004


	//----- nvinfo : EIATTR_SW_WAR
	.align		4
.L_20:
        /*005c*/ 	.byte	0x04, 0x36
        /*005e*/ 	.short	(.L_22 - .L_21)
.L_21:
        /*0060*/ 	.word	0x00000008
.L_22:


//--------------------- .nv.callgraph             --------------------------
	.section	.nv.callgraph,"",@"SHT_CUDA_CALLGRAPH"
	.align	4
	.sectionentsize	8
	.align		4
        /*0000*/ 	.word	0x00000000
	.align		4
        /*0004*/ 	.word	0xffffffff
	.align		4
        /*0008*/ 	.word	index@(_Z26LambdaCooperativeGroupTesti)
	.align		4
        /*000c*/ 	.word	index@(vprintf)
	.align		4
        /*0010*/ 	.word	0x00000000
	.align		4
        /*0014*/ 	.word	0xfffffffe
	.align		4
        /*0018*/ 	.word	0x00000000
	.align		4
        /*001c*/ 	.word	0xfffffffd
	.align		4
        /*0020*/ 	.word	0x00000000
	.align		4
        /*0024*/ 	.word	0xfffffffc


//--------------------- .nv.constant4             --------------------------
	.section	.nv.constant4,"a",@progbits
	.align	8
	.align		8
.nv.constant4:
        /*0000*/ 	.dword	vprintf
	.align		8
        /*0008*/ 	.dword	$str


//--------------------- .text._Z26LambdaCooperativeGroupTesti --------------------------
	.section	.text._Z26LambdaCooperativeGroupTesti,"ax",@progbits
	.align	128
        .global         _Z26LambdaCooperativeGroupTesti
        .type           _Z26LambdaCooperativeGroupTesti,@function
        .size           _Z26LambdaCooperativeGroupTesti,(.L_x_3 - _Z26LambdaCooperativeGroupTesti)
        .other          _Z26LambdaCooperativeGroupTesti,@"STO_CUDA_ENTRY STV_DEFAULT"
_Z26LambdaCooperativeGroupTesti:
.text._Z26LambdaCooperativeGroupTesti:
[----:B------:R-:W0:Y:S01]  /*0000*/  LDC R1, c[0x0][0x37c] ;  /* 0x0000df00ff017b82 */ /* 0x000e220000000800 */
[----:B------:R-:W1:Y:S01]  /*0010*/  S2R R3, SR_TID.Y ;  /* 0x0000000000037919 */ /* 0x000e620000002200 */
[----:B------:R-:W2:Y:S01]  /*0020*/  LDCU UR5, c[0x0][0x2fc] ;  /* 0x00005f80ff0577ac */ /* 0x000ea20008000800 */
[----:B0-----:R-:W-:Y:S01]  /*0030*/  VIADD R1, R1, 0xfffffff0 ;  /* 0xfffffff001017836 */ /* 0x001fe20000000000 */
[----:B------:R-:W1:Y:S01]  /*0040*/  S2R R0, SR_TID.Z ;  /* 0x0000000000007919 */ /* 0x000e620000002300 */
[----:B------:R-:W0:Y:S03]  /*0050*/  LDCU UR6, c[0x0][0x360] ;  /* 0x00006c00ff0677ac */ /* 0x000e260008000800 */
[----:B------:R-:W1:Y:S01]  /*0060*/  LDC R4, c[0x0][0x364] ;  /* 0x0000d900ff047b82 */ /* 0x000e620000000800 */
[----:B------:R-:W0:Y:S01]  /*0070*/  S2R R16, SR_TID.X ;  /* 0x0000000000107919 */ /* 0x000e220000002100 */
[----:B------:R-:W3:Y:S01]  /*0080*/  LDCU UR7, c[0x0][0x380] ;  /* 0x00007000ff0777ac */ /* 0x000ee20008000800 */
[----:B------:R-:W4:Y:S02]  /*0090*/  LDCU UR4, c[0x0][0x2f8] ;  /* 0x00005f00ff0477ac */ /* 0x000f240008000800 */
[----:B----4-:R-:W-:Y:S01]  /*00a0*/  IADD3 R2, P1, PT, R1, UR4, RZ ;  /* 0x0000000401027c10 */ /* 0x010fe2000ff3e0ff */
[----:B-1----:R-:W-:-:S04]  /*00b0*/  IMAD R3, R0, R4, R3 ;  /* 0x0000000400037224 */ /* 0x002fc800078e0203 */
[----:B--2---:R-:W-:Y:S02]  /*00c0*/  IMAD.X R22, RZ, RZ, UR5, P1 ;  /* 0x00000005ff167e24 */ /* 0x004fe400088e06ff */
[----:B0-----:R-:W-:-:S05]  /*00d0*/  IMAD R3, R3, UR6, R16 ;  /* 0x0000000603037c24 */ /* 0x001fca000f8e0210 */
[----:B------:R-:W-:-:S04]  /*00e0*/  SHF.R.U32.HI R19, RZ, 0x2, R3 ;  /* 0x00000002ff137819 */ /* 0x000fc80000011603 */
[----:B---3--:R-:W-:-:S13]  /*00f0*/  ISETP.GE.U32.AND P0, PT, R19, UR7, PT ;  /* 0x0000000713007c0c */ /* 0x008fda000bf06070 */
[----:B------:R-:W-:Y:S05]  /*0100*/  @P0 EXIT ;  /* 0x000000000000094d */ /* 0x000fea0003800000 */
[----:B------:R-:W0:Y:S01]  /*0110*/  LDC R5, c[0x0][0x368] ;  /* 0x0000da00ff057b82 */ /* 0x000e220000000800 */
[----:B------:R-:W-:Y:S01]  /*0120*/  IMAD R0, R4, UR6, RZ ;  /* 0x0000000604007c24 */ /* 0x000fe2000f8e02ff */
[----:B------:R-:W-:Y:S01]  /*0130*/  LOP3.LUT R17, R3, 0x3, RZ, 0xc0, !PT ;  /* 0x0000000303117812 */ /* 0x000fe200078ec0ff */
[----:B------:R-:W-:Y:S01]  /*0140*/  IMAD.MOV.U32 R23, RZ, RZ, R19 ;  /* 0x000000ffff177224 */ /* 0x000fe200078e0013 */
[----:B------:R-:W1:Y:S01]  /*0150*/  LDCU UR36, c[0x0][0x380] ;  /* 0x00007000ff2477ac */ /* 0x000e620008000800 */
[----:B0-----:R-:W-:-:S05]  /*0160*/  IMAD R0, R0, R5, 0x3 ;  /* 0x0000000300007424 */ /* 0x001fca00078e0205 */
[----:B-1----:R-:W-:-:S07]  /*0170*/  SHF.R.U32.HI R18, RZ, 0x2, R0 ;  /* 0x00000002ff127819 */ /* 0x002fce0000011600 */
.L_x_1:
[----:B------:R-:W-:Y:S01]  /*0180*/  MOV R0, 0x0 ;  /* 0x0000000000007802 */ /* 0x000fe20000000f00 */
[----:B------:R0:W-:Y:S01]  /*0190*/  STL.128 [R1], R16 ;  /* 0x0000001001007387 */ /* 0x0001e20000100c00 */
[----:B------:R-:W1:Y:S01]  /*01a0*/  LDCU.64 UR4, c[0x4][0x8] ;  /* 0x01000100ff0477ac */ /* 0x000e620008000a00 */
[----:B------:R-:W-:Y:S01]  /*01b0*/  IMAD.IADD R23, R18, 0x1, R23 ;  /* 0x0000000112177824 */ /* 0x000fe200078e0217 */
[----:B------:R0:W2:Y:S01]  /*01c0*/  LDC.64 R8, c[0x4][R0] ;  /* 0x0100000000087b82 */ /* 0x0000a20000000a00 */
[----:B------:R-:W-:Y:S01]  /*01d0*/  IMAD.MOV.U32 R6, RZ, RZ, R2 ;  /* 0x000000ffff067224 */ /* 0x000fe200078e0002 */
[----:B------:R-:W-:Y:S02]  /*01e0*/  MOV R7, R22 ;  /* 0x0000001600077202 */ /* 0x000fe40000000f00 */
[----:B------:R-:W-:-:S04]  /*01f0*/  ISETP.GE.U32.AND P0, PT, R23, UR36, PT ;  /* 0x0000002417007c0c */ /* 0x000fc8000bf06070 */
[----:B------:R-:W-:Y:S02]  /*0200*/  P2R R24, PR, RZ, 0x1 ;  /* 0x00000001ff187803 */ /* 0x000fe40000000000 */
[----:B-1----:R-:W-:Y:S01]  /*0210*/  MOV R4, UR4 ;  /* 0x0000000400047c02 */ /* 0x002fe20008000f00 */
[----:B0-----:R-:W-:-:S07]  /*0220*/  IMAD.U32 R5, RZ, RZ, UR5 ;  /* 0x00000005ff057e24 */ /* 0x001fce000f8e00ff */
[----:B------:R-:W-:-:S07]  /*0230*/  LEPC R20, `(.L_x_0) ;  /* 0x000000001014794e */ /* 0x000fce0000000000 */
[----:B--2---:R-:W-:Y:S05]  /*0240*/  CALL.ABS.NOINC R8 ;  /* 0x0000000008007343 */ /* 0x004fea0003c00000 */
.L_x_0:
[----:B------:R-:W-:-:S13]  /*0250*/  ISETP.NE.AND P6, PT, R24, RZ, PT ;  /* 0x000000ff1800720c */ /* 0x000fda0003fc5270 */
[----:B------:R-:W-:Y:S05]  /*0260*/  @!P6 BRA `(.L_x_1) ;  /* 0xfffffffc00c4e947 */ /* 0x000fea000383ffff */
[----:B------:R-:W-:Y:S05]  /*0270*/  EXIT ;  /* 0x000000000000794d */ /* 0x000fea0003800000 */
.L_x_2:
[----:B------:R-:W-:-:S00]  /*0280*/  BRA `(.L_x_2) ;  /* 0xfffffffc00fc7947 */ /* 0x000fc0000383ffff */
[----:B------:R-:W-:-:S00]  /*0290*/  NOP ;  /* 0x0000000000007918 */ /* 0x000fc00000000000 */
        /* <DEDUP_REMOVED lines=14> */
.L_x_3:


//--------------------- .nv.global.init           --------------------------
	.section	.nv.global.init,"aw",@progbits
.nv.global.init:
	.type		$str,@object
	.size		$str,(.L_0 - $str)
$str:
        /*0000*/ 	.byte	0x73, 0x74, 0x61, 0x74, 0x75, 0x73, 0x3a, 0x20, 0x74, 0x68, 0x72, 0x65, 0x61, 0x64, 0x3a, 0x20
        /*0010*/ 	.byte	0x25, 0x64, 0x2c, 0x20, 0x67, 0x72, 0x6f, 0x75, 0x70, 0x20, 0x72, 0x6f, 0x77, 0x3a, 0x20, 0x25
        /*0020*/ 	.byte	0x64, 0x2c, 0x20, 0x67, 0x72, 0x6f, 0x75, 0x70, 0x20, 0x73, 0x69, 0x7a, 0x65, 0x3a, 0x20, 0x25
        /*0030*/ 	.byte	0x64, 0x2c, 0x20, 0x6d, 0x65, 0x74, 0x61, 0x20, 0x69, 0x64, 0x3a, 0x20, 0x25, 0x64, 0x0a, 0x00
.L_0:


//--------------------- .nv.shared.reserved.0     --------------------------
	.section	.nv.shared.reserved.0,"aw",@nobits
	.weak		__nv_reservedSMEM_offset_0_alias
	.size		__nv_reservedSMEM_offset_0_alias, 0, 64
	.other		__nv_reservedSMEM_offset_0_alias,@"STO_CUDA_RESERVED_SHARED STV_DEFAULT"
__nv_reservedSMEM_offset_0_alias:
	.zero		0
	.zero		64


//--------------------- .nv.constant0._Z26LambdaCooperativeGroupTesti --------------------------
	.section	.nv.constant0._Z26LambdaCooperativeGroupTesti,"a",@progbits
	.sectionflags	@""
	.align	4
.nv.constant0._Z26LambdaCooperativeGroupTesti:
	.zero		900


//--------------------- SYMBOLS --------------------------

	.type		.nv.reservedSmem.offset0,@object
	.size		.nv.reservedSmem.offset0,0x4
	.type		vprintf,@function
